//
// Generated by NVIDIA NVVM Compiler
//
// Compiler Build ID: CL-36424714
// Cuda compilation tools, release 13.0, V13.0.88
// Based on NVVM 20.0.0
//

.version 9.0
.target sm_100
.address_size 64

	// .globl	_Z13cudaMatrixAddPfS_S_ii

.visible .entry _Z13cudaMatrixAddPfS_S_ii(
	.param .u64 .ptr .align 1 _Z13cudaMatrixAddPfS_S_ii_param_0,
	.param .u64 .ptr .align 1 _Z13cudaMatrixAddPfS_S_ii_param_1,
	.param .u64 .ptr .align 1 _Z13cudaMatrixAddPfS_S_ii_param_2,
	.param .u32 _Z13cudaMatrixAddPfS_S_ii_param_3,
	.param .u32 _Z13cudaMatrixAddPfS_S_ii_param_4
)
{
	.reg .pred 	%p<13>;
	.reg .b32 	%r<26>;
	.reg .b32 	%f<94>;
	.reg .b64 	%rd<11>;

	ld.param.u64 	%rd7, [_Z13cudaMatrixAddPfS_S_ii_param_0];
	ld.param.u64 	%rd8, [_Z13cudaMatrixAddPfS_S_ii_param_1];
	ld.param.u64 	%rd9, [_Z13cudaMatrixAddPfS_S_ii_param_2];
	ld.param.u32 	%r11, [_Z13cudaMatrixAddPfS_S_ii_param_3];
	ld.param.u32 	%r12, [_Z13cudaMatrixAddPfS_S_ii_param_4];
	setp.lt.s32 	%p1, %r11, 1;
	@%p1 bra 	$L__BB0_17;
	cvta.to.global.u64 	%rd1, %rd7;
	cvta.to.global.u64 	%rd2, %rd8;
	cvta.to.global.u64 	%rd3, %rd9;
	setp.lt.s32 	%p2, %r12, 1;
	@%p2 bra 	$L__BB0_17;
	mov.u32 	%r14, %ctaid.x;
	mov.u32 	%r15, %ntid.x;
	mov.u32 	%r16, %tid.x;
	mad.lo.s32 	%r17, %r14, %r15, %r16;
	mov.u32 	%r18, %ctaid.y;
	mov.u32 	%r19, %ntid.y;
	mov.u32 	%r20, %tid.y;
	mad.lo.s32 	%r21, %r18, %r19, %r20;
	mad.lo.s32 	%r22, %r12, %r21, %r17;
	mul.wide.s32 	%rd10, %r22, 4;
	add.s64 	%rd4, %rd1, %rd10;
	add.s64 	%rd5, %rd2, %rd10;
	add.s64 	%rd6, %rd3, %rd10;
	and.b32  	%r1, %r12, 15;
	add.s32 	%r2, %r1, -1;
	and.b32  	%r3, %r12, 7;
	add.s32 	%r4, %r3, -1;
	and.b32  	%r5, %r12, 3;
	and.b32  	%r23, %r12, 2147483632;
	neg.s32 	%r6, %r23;
	mov.b32 	%r24, 0;
$L__BB0_3:
	setp.lt.u32 	%p3, %r12, 16;
	@%p3 bra 	$L__BB0_6;
	mov.u32 	%r25, %r6;
$L__BB0_5:
	.pragma "nounroll";
	ld.global.f32 	%f1, [%rd4];
	ld.global.f32 	%f2, [%rd5];
	add.f32 	%f3, %f1, %f2;
	st.global.f32 	[%rd6], %f3;
	ld.global.f32 	%f4, [%rd4];
	ld.global.f32 	%f5, [%rd5];
	add.f32 	%f6, %f4, %f5;
	st.global.f32 	[%rd6], %f6;
	ld.global.f32 	%f7, [%rd4];
	ld.global.f32 	%f8, [%rd5];
	add.f32 	%f9, %f7, %f8;
	st.global.f32 	[%rd6], %f9;
	ld.global.f32 	%f10, [%rd4];
	ld.global.f32 	%f11, [%rd5];
	add.f32 	%f12, %f10, %f11;
	st.global.f32 	[%rd6], %f12;
	ld.global.f32 	%f13, [%rd4];
	ld.global.f32 	%f14, [%rd5];
	add.f32 	%f15, %f13, %f14;
	st.global.f32 	[%rd6], %f15;
	ld.global.f32 	%f16, [%rd4];
	ld.global.f32 	%f17, [%rd5];
	add.f32 	%f18, %f16, %f17;
	st.global.f32 	[%rd6], %f18;
	ld.global.f32 	%f19, [%rd4];
	ld.global.f32 	%f20, [%rd5];
	add.f32 	%f21, %f19, %f20;
	st.global.f32 	[%rd6], %f21;
	ld.global.f32 	%f22, [%rd4];
	ld.global.f32 	%f23, [%rd5];
	add.f32 	%f24, %f22, %f23;
	st.global.f32 	[%rd6], %f24;
	ld.global.f32 	%f25, [%rd4];
	ld.global.f32 	%f26, [%rd5];
	add.f32 	%f27, %f25, %f26;
	st.global.f32 	[%rd6], %f27;
	ld.global.f32 	%f28, [%rd4];
	ld.global.f32 	%f29, [%rd5];
	add.f32 	%f30, %f28, %f29;
	st.global.f32 	[%rd6], %f30;
	ld.global.f32 	%f31, [%rd4];
	ld.global.f32 	%f32, [%rd5];
	add.f32 	%f33, %f31, %f32;
	st.global.f32 	[%rd6], %f33;
	ld.global.f32 	%f34, [%rd4];
	ld.global.f32 	%f35, [%rd5];
	add.f32 	%f36, %f34, %f35;
	st.global.f32 	[%rd6], %f36;
	ld.global.f32 	%f37, [%rd4];
	ld.global.f32 	%f38, [%rd5];
	add.f32 	%f39, %f37, %f38;
	st.global.f32 	[%rd6], %f39;
	ld.global.f32 	%f40, [%rd4];
	ld.global.f32 	%f41, [%rd5];
	add.f32 	%f42, %f40, %f41;
	st.global.f32 	[%rd6], %f42;
	ld.global.f32 	%f43, [%rd4];
	ld.global.f32 	%f44, [%rd5];
	add.f32 	%f45, %f43, %f44;
	st.global.f32 	[%rd6], %f45;
	ld.global.f32 	%f46, [%rd4];
	ld.global.f32 	%f47, [%rd5];
	add.f32 	%f48, %f46, %f47;
	st.global.f32 	[%rd6], %f48;
	add.s32 	%r25, %r25, 16;
	setp.ne.s32 	%p4, %r25, 0;
	@%p4 bra 	$L__BB0_5;
$L__BB0_6:
	setp.eq.s32 	%p5, %r1, 0;
	@%p5 bra 	$L__BB0_16;
	setp.lt.u32 	%p6, %r2, 7;
	@%p6 bra 	$L__BB0_9;
	ld.global.f32 	%f49, [%rd4];
	ld.global.f32 	%f50, [%rd5];
	add.f32 	%f51, %f49, %f50;
	st.global.f32 	[%rd6], %f51;
	ld.global.f32 	%f52, [%rd4];
	ld.global.f32 	%f53, [%rd5];
	add.f32 	%f54, %f52, %f53;
	st.global.f32 	[%rd6], %f54;
	ld.global.f32 	%f55, [%rd4];
	ld.global.f32 	%f56, [%rd5];
	add.f32 	%f57, %f55, %f56;
	st.global.f32 	[%rd6], %f57;
	ld.global.f32 	%f58, [%rd4];
	ld.global.f32 	%f59, [%rd5];
	add.f32 	%f60, %f58, %f59;
	st.global.f32 	[%rd6], %f60;
	ld.global.f32 	%f61, [%rd4];
	ld.global.f32 	%f62, [%rd5];
	add.f32 	%f63, %f61, %f62;
	st.global.f32 	[%rd6], %f63;
	ld.global.f32 	%f64, [%rd4];
	ld.global.f32 	%f65, [%rd5];
	add.f32 	%f66, %f64, %f65;
	st.global.f32 	[%rd6], %f66;
	ld.global.f32 	%f67, [%rd4];
	ld.global.f32 	%f68, [%rd5];
	add.f32 	%f69, %f67, %f68;
	st.global.f32 	[%rd6], %f69;
	ld.global.f32 	%f70, [%rd4];
	ld.global.f32 	%f71, [%rd5];
	add.f32 	%f72, %f70, %f71;
	st.global.f32 	[%rd6], %f72;
$L__BB0_9:
	setp.eq.s32 	%p7, %r3, 0;
	@%p7 bra 	$L__BB0_16;
	setp.lt.u32 	%p8, %r4, 3;
	@%p8 bra 	$L__BB0_12;
	ld.global.f32 	%f73, [%rd4];
	ld.global.f32 	%f74, [%rd5];
	add.f32 	%f75, %f73, %f74;
	st.global.f32 	[%rd6], %f75;
	ld.global.f32 	%f76, [%rd4];
	ld.global.f32 	%f77, [%rd5];
	add.f32 	%f78, %f76, %f77;
	st.global.f32 	[%rd6], %f78;
	ld.global.f32 	%f79, [%rd4];
	ld.global.f32 	%f80, [%rd5];
	add.f32 	%f81, %f79, %f80;
	st.global.f32 	[%rd6], %f81;
	ld.global.f32 	%f82, [%rd4];
	ld.global.f32 	%f83, [%rd5];
	add.f32 	%f84, %f82, %f83;
	st.global.f32 	[%rd6], %f84;
$L__BB0_12:
	setp.eq.s32 	%p9, %r5, 0;
	@%p9 bra 	$L__BB0_16;
	setp.eq.s32 	%p10, %r5, 1;
	ld.global.f32 	%f85, [%rd4];
	ld.global.f32 	%f86, [%rd5];
	add.f32 	%f87, %f85, %f86;
	st.global.f32 	[%rd6], %f87;
	@%p10 bra 	$L__BB0_16;
	setp.eq.s32 	%p11, %r5, 2;
	ld.global.f32 	%f88, [%rd4];
	ld.global.f32 	%f89, [%rd5];
	add.f32 	%f90, %f88, %f89;
	st.global.f32 	[%rd6], %f90;
	@%p11 bra 	$L__BB0_16;
	ld.global.f32 	%f91, [%rd4];
	ld.global.f32 	%f92, [%rd5];
	add.f32 	%f93, %f91, %f92;
	st.global.f32 	[%rd6], %f93;
$L__BB0_16:
	add.s32 	%r24, %r24, 1;
	setp.ne.s32 	%p12, %r24, %r11;
	@%p12 bra 	$L__BB0_3;
$L__BB0_17:
	ret;

}
	// .globl	_Z14cudaMatrixMultPfS_S_i
.visible .entry _Z14cudaMatrixMultPfS_S_i(
	.param .u64 .ptr .align 1 _Z14cudaMatrixMultPfS_S_i_param_0,
	.param .u64 .ptr .align 1 _Z14cudaMatrixMultPfS_S_i_param_1,
	.param .u64 .ptr .align 1 _Z14cudaMatrixMultPfS_S_i_param_2,
	.param .u32 _Z14cudaMatrixMultPfS_S_i_param_3
)
{
	.reg .pred 	%p<12>;
	.reg .b32 	%r<81>;
	.reg .b32 	%f<56>;
	.reg .b64 	%rd<57>;

	ld.param.u64 	%rd6, [_Z14cudaMatrixMultPfS_S_i_param_0];
	ld.param.u64 	%rd7, [_Z14cudaMatrixMultPfS_S_i_param_1];
	ld.param.u64 	%rd5, [_Z14cudaMatrixMultPfS_S_i_param_2];
	ld.param.u32 	%r48, [_Z14cudaMatrixMultPfS_S_i_param_3];
	cvta.to.global.u64 	%rd1, %rd7;
	cvta.to.global.u64 	%rd2, %rd6;
	setp.lt.s32 	%p1, %r48, 1;
	@%p1 bra 	$L__BB1_16;
	add.s32 	%r1, %r48, -1;
	and.b32  	%r2, %r48, 7;
	and.b32  	%r3, %r48, 3;
	and.b32  	%r4, %r48, 2147483640;
	neg.s32 	%r5, %r4;
	shl.b32 	%r6, %r48, 3;
	shl.b32 	%r7, %r48, 1;
	mul.lo.s32 	%r8, %r48, 5;
	mul.lo.s32 	%r9, %r48, 6;
	mul.lo.s32 	%r10, %r48, 7;
	cvta.to.global.u64 	%rd3, %rd5;
	mov.b32 	%r66, 0;
$L__BB1_2:
	mul.lo.s32 	%r12, %r66, %r48;
	mov.b32 	%r67, 0;
	cvt.u64.u32 	%rd46, %r12;
$L__BB1_3:
	setp.lt.u32 	%p2, %r1, 7;
	add.s32 	%r52, %r67, %r12;
	mul.wide.u32 	%rd8, %r52, 4;
	add.s64 	%rd4, %rd3, %rd8;
	mov.b32 	%r79, 0;
	st.global.u32 	[%rd4], %r79;
	mov.f32 	%f53, 0f00000000;
	@%p2 bra 	$L__BB1_6;
	add.s32 	%r76, %r48, %r67;
	add.s32 	%r75, %r7, %r67;
	mad.lo.s32 	%r74, %r48, 3, %r67;
	shl.b32 	%r53, %r48, 2;
	add.s32 	%r73, %r53, %r67;
	add.s32 	%r72, %r8, %r67;
	add.s32 	%r71, %r9, %r67;
	add.s32 	%r70, %r10, %r67;
	mov.f32 	%f53, 0f00000000;
	mov.u32 	%r68, %r12;
	mov.u32 	%r69, %r67;
	mov.u32 	%r77, %r5;
$L__BB1_5:
	.pragma "nounroll";
	mul.wide.u32 	%rd9, %r68, 4;
	add.s64 	%rd10, %rd2, %rd9;
	ld.global.f32 	%f10, [%rd10];
	mul.wide.u32 	%rd11, %r69, 4;
	add.s64 	%rd12, %rd1, %rd11;
	ld.global.f32 	%f11, [%rd12];
	fma.rn.f32 	%f12, %f10, %f11, %f53;
	st.global.f32 	[%rd4], %f12;
	ld.global.f32 	%f13, [%rd10+4];
	mul.wide.u32 	%rd13, %r76, 4;
	add.s64 	%rd14, %rd1, %rd13;
	ld.global.f32 	%f14, [%rd14];
	fma.rn.f32 	%f15, %f13, %f14, %f12;
	st.global.f32 	[%rd4], %f15;
	ld.global.f32 	%f16, [%rd10+8];
	mul.wide.u32 	%rd15, %r75, 4;
	add.s64 	%rd16, %rd1, %rd15;
	ld.global.f32 	%f17, [%rd16];
	fma.rn.f32 	%f18, %f16, %f17, %f15;
	st.global.f32 	[%rd4], %f18;
	ld.global.f32 	%f19, [%rd10+12];
	mul.wide.u32 	%rd17, %r74, 4;
	add.s64 	%rd18, %rd1, %rd17;
	ld.global.f32 	%f20, [%rd18];
	fma.rn.f32 	%f21, %f19, %f20, %f18;
	st.global.f32 	[%rd4], %f21;
	ld.global.f32 	%f22, [%rd10+16];
	mul.wide.u32 	%rd19, %r73, 4;
	add.s64 	%rd20, %rd1, %rd19;
	ld.global.f32 	%f23, [%rd20];
	fma.rn.f32 	%f24, %f22, %f23, %f21;
	st.global.f32 	[%rd4], %f24;
	ld.global.f32 	%f25, [%rd10+20];
	mul.wide.u32 	%rd21, %r72, 4;
	add.s64 	%rd22, %rd1, %rd21;
	ld.global.f32 	%f26, [%rd22];
	fma.rn.f32 	%f27, %f25, %f26, %f24;
	st.global.f32 	[%rd4], %f27;
	ld.global.f32 	%f28, [%rd10+24];
	mul.wide.u32 	%rd23, %r71, 4;
	add.s64 	%rd24, %rd1, %rd23;
	ld.global.f32 	%f29, [%rd24];
	fma.rn.f32 	%f30, %f28, %f29, %f27;
	st.global.f32 	[%rd4], %f30;
	ld.global.f32 	%f31, [%rd10+28];
	mul.wide.u32 	%rd25, %r70, 4;
	add.s64 	%rd26, %rd1, %rd25;
	ld.global.f32 	%f32, [%rd26];
	fma.rn.f32 	%f53, %f31, %f32, %f30;
	st.global.f32 	[%rd4], %f53;
	add.s32 	%r77, %r77, 8;
	add.s32 	%r76, %r76, %r6;
	add.s32 	%r75, %r75, %r6;
	add.s32 	%r74, %r74, %r6;
	add.s32 	%r73, %r73, %r6;
	add.s32 	%r72, %r72, %r6;
	add.s32 	%r71, %r71, %r6;
	add.s32 	%r70, %r70, %r6;
	add.s32 	%r69, %r69, %r6;
	add.s32 	%r68, %r68, 8;
	setp.ne.s32 	%p3, %r77, 0;
	mov.u32 	%r79, %r4;
	@%p3 bra 	$L__BB1_5;
$L__BB1_6:
	setp.eq.s32 	%p4, %r2, 0;
	@%p4 bra 	$L__BB1_14;
	add.s32 	%r54, %r2, -1;
	setp.lt.u32 	%p5, %r54, 3;
	@%p5 bra 	$L__BB1_9;
	add.s32 	%r55, %r79, %r12;
	mul.wide.u32 	%rd27, %r55, 4;
	add.s64 	%rd28, %rd2, %rd27;
	ld.global.f32 	%f33, [%rd28];
	mad.lo.s32 	%r56, %r79, %r48, %r67;
	mul.wide.u32 	%rd29, %r56, 4;
	add.s64 	%rd30, %rd1, %rd29;
	ld.global.f32 	%f34, [%rd30];
	fma.rn.f32 	%f35, %f33, %f34, %f53;
	st.global.f32 	[%rd4], %f35;
	cvt.u64.u32 	%rd32, %r79;
	add.s64 	%rd33, %rd32, %rd46;
	shl.b64 	%rd34, %rd33, 2;
	add.s64 	%rd35, %rd2, %rd34;
	ld.global.f32 	%f36, [%rd35+4];
	add.s32 	%r57, %r56, %r48;
	mul.wide.u32 	%rd36, %r57, 4;
	add.s64 	%rd37, %rd1, %rd36;
	ld.global.f32 	%f37, [%rd37];
	fma.rn.f32 	%f38, %f36, %f37, %f35;
	st.global.f32 	[%rd4], %f38;
	ld.global.f32 	%f39, [%rd35+8];
	add.s32 	%r58, %r57, %r48;
	mul.wide.u32 	%rd38, %r58, 4;
	add.s64 	%rd39, %rd1, %rd38;
	ld.global.f32 	%f40, [%rd39];
	fma.rn.f32 	%f41, %f39, %f40, %f38;
	st.global.f32 	[%rd4], %f41;
	ld.global.f32 	%f42, [%rd35+12];
	add.s32 	%r59, %r58, %r48;
	mul.wide.u32 	%rd40, %r59, 4;
	add.s64 	%rd41, %rd1, %rd40;
	ld.global.f32 	%f43, [%rd41];
	fma.rn.f32 	%f53, %f42, %f43, %f41;
	st.global.f32 	[%rd4], %f53;
	add.s32 	%r79, %r79, 4;
$L__BB1_9:
	setp.eq.s32 	%p6, %r3, 0;
	@%p6 bra 	$L__BB1_14;
	setp.eq.s32 	%p7, %r3, 1;
	@%p7 bra 	$L__BB1_12;
	add.s32 	%r60, %r79, %r12;
	mul.wide.u32 	%rd42, %r60, 4;
	add.s64 	%rd43, %rd2, %rd42;
	ld.global.f32 	%f44, [%rd43];
	mad.lo.s32 	%r61, %r79, %r48, %r67;
	mul.wide.u32 	%rd44, %r61, 4;
	add.s64 	%rd45, %rd1, %rd44;
	ld.global.f32 	%f45, [%rd45];
	fma.rn.f32 	%f46, %f44, %f45, %f53;
	st.global.f32 	[%rd4], %f46;
	cvt.u64.u32 	%rd47, %r79;
	add.s64 	%rd48, %rd47, %rd46;
	shl.b64 	%rd49, %rd48, 2;
	add.s64 	%rd50, %rd2, %rd49;
	ld.global.f32 	%f47, [%rd50+4];
	add.s32 	%r62, %r61, %r48;
	mul.wide.u32 	%rd51, %r62, 4;
	add.s64 	%rd52, %rd1, %rd51;
	ld.global.f32 	%f48, [%rd52];
	fma.rn.f32 	%f53, %f47, %f48, %f46;
	st.global.f32 	[%rd4], %f53;
	add.s32 	%r79, %r79, 2;
$L__BB1_12:
	and.b32  	%r63, %r48, 1;
	setp.eq.b32 	%p8, %r63, 1;
	not.pred 	%p9, %p8;
	@%p9 bra 	$L__BB1_14;
	add.s32 	%r64, %r79, %r12;
	mul.wide.u32 	%rd53, %r64, 4;
	add.s64 	%rd54, %rd2, %rd53;
	ld.global.f32 	%f49, [%rd54];
	mad.lo.s32 	%r65, %r79, %r48, %r67;
	mul.wide.u32 	%rd55, %r65, 4;
	add.s64 	%rd56, %rd1, %rd55;
	ld.global.f32 	%f50, [%rd56];
	fma.rn.f32 	%f51, %f49, %f50, %f53;
	st.global.f32 	[%rd4], %f51;
$L__BB1_14:
	add.s32 	%r67, %r67, 1;
	setp.ne.s32 	%p10, %r67, %r48;
	@%p10 bra 	$L__BB1_3;
	add.s32 	%r66, %r66, 1;
	setp.ne.s32 	%p11, %r66, %r48;
	@%p11 bra 	$L__BB1_2;
$L__BB1_16:
	ret;

}


// ===== COMPILED SASS (sm_100) =====

	.target	sm_100

	.elftype	@"ET_EXEC"


//--------------------- .note.nv.tkinfo           --------------------------
	.section	.note.nv.tkinfo,"",@"SHT_NOTE"
	.sectionflags	@"SHF_NOTE_NV_TKINFO"
	.tkinfo
        /*0018*/ 	.word	0x00000002
        /*0030*/ 	.string	""
        /*0030*/ 	.string	"ptxas"
        /*0030*/ 	.string	"Cuda compilation tools, release 13.0, V13.0.88"
        /*0030*/ 	.string	"Build cuda_13.0.r13.0/compiler.36424714_0"
        /*0030*/ 	.string	"-arch sm_100 -m 64 "



//--------------------- .note.nv.cuinfo           --------------------------
	.section	.note.nv.cuinfo,"",@"SHT_NOTE"
	.sectionflags	@"SHF_NOTE_NV_CUINFO"
        /*0018*/ 	.short	0x0002
        /*001a*/ 	.short	0x0064
        /*001c*/ 	.short	0x0082
	.zero		2


//--------------------- .nv.info                  --------------------------
	.section	.nv.info,"",@"SHT_CUDA_INFO"
	.align	4


	//----- nvinfo : EIATTR_REGCOUNT
	.align		4
        /*0000*/ 	.byte	0x04, 0x2f
        /*0002*/ 	.short	(.L_1 - .L_0)
	.align		4
.L_0:
        /*0004*/ 	.word	index@(_Z13cudaMatrixAddPfS_S_ii)
        /*0008*/ 	.word	0x00000014


	//----- nvinfo : EIATTR_FRAME_SIZE
	.align		4
.L_1:
        /*000c*/ 	.byte	0x04, 0x11
        /*000e*/ 	.short	(.L_3 - .L_2)
	.align		4
.L_2:
        /*0010*/ 	.word	index@(_Z13cudaMatrixAddPfS_S_ii)
        /*0014*/ 	.word	0x00000000


	//----- nvinfo : EIATTR_REGCOUNT
	.align		4
.L_3:
        /*0018*/ 	.byte	0x04, 0x2f
        /*001a*/ 	.short	(.L_5 - .L_4)
	.align		4
.L_4:
        /*001c*/ 	.word	index@(_Z14cudaMatrixMultPfS_S_i)
        /*0020*/ 	.word	0x00000020


	//----- nvinfo : EIATTR_FRAME_SIZE
	.align		4
.L_5:
        /*0024*/ 	.byte	0x04, 0x11
        /*0026*/ 	.short	(.L_7 - .L_6)
	.align		4
.L_6:
        /*0028*/ 	.word	index@(_Z14cudaMatrixMultPfS_S_i)
        /*002c*/ 	.word	0x00000000


	//----- nvinfo : EIATTR_MIN_STACK_SIZE
	.align		4
.L_7:
        /*0030*/ 	.byte	0x04, 0x12
        /*0032*/ 	.short	(.L_9 - .L_8)
	.align		4
.L_8:
        /*0034*/ 	.word	index@(_Z14cudaMatrixMultPfS_S_i)
        /*0038*/ 	.word	0x00000000


	//----- nvinfo : EIATTR_MIN_STACK_SIZE
	.align		4
.L_9:
        /*003c*/ 	.byte	0x04, 0x12
        /*003e*/ 	.short	(.L_11 - .L_10)
	.align		4
.L_10:
        /*0040*/ 	.word	index@(_Z13cudaMatrixAddPfS_S_ii)
        /*0044*/ 	.word	0x00000000
.L_11:


//--------------------- .nv.compat                --------------------------
	.section	.nv.compat,"",@"SHT_CUDA_COMPAT_INFO"
	.align	4
        /*0000*/ 	.byte	0x02, 0x09, 0x00, 0x00, 0x02, 0x02, 0x01, 0x00, 0x02, 0x05, 0x05, 0x00, 0x03, 0x07, 0x01, 0x01
        /*0010*/ 	.byte	0x02, 0x03, 0x00, 0x00, 0x02, 0x06, 0x01, 0x00, 0x04, 0x0b, 0x08, 0x00, 0x09, 0x00, 0x00, 0x00
        /*0020*/ 	.byte	0x00, 0x00, 0x00, 0x00


//--------------------- .nv.info._Z14cudaMatrixMultPfS_S_i --------------------------
	.section	.nv.info._Z14cudaMatrixMultPfS_S_i,"",@"SHT_CUDA_INFO"
	.sectionflags	@""
	.align	4


	//----- nvinfo : EIATTR_CUDA_API_VERSION
	.align		4
        /*0000*/ 	.byte	0x04, 0x37
        /*0002*/ 	.short	(.L_13 - .L_12)
.L_12:
        /*0004*/ 	.word	0x00000082


	//----- nvinfo : EIATTR_KPARAM_INFO
	.align		4
.L_13:
        /*0008*/ 	.byte	0x04, 0x17
        /*000a*/ 	.short	(.L_15 - .L_14)
.L_14:
        /*000c*/ 	.word	0x00000000
        /*0010*/ 	.short	0x0003
        /*0012*/ 	.short	0x0018
        /*0014*/ 	.byte	0x00, 0xf0, 0x11, 0x00


	//----- nvinfo : EIATTR_KPARAM_INFO
	.align		4
.L_15:
        /*0018*/ 	.byte	0x04, 0x17
        /*001a*/ 	.short	(.L_17 - .L_16)
.L_16:
        /*001c*/ 	.word	0x00000000
        /*0020*/ 	.short	0x0002
        /*0022*/ 	.short	0x0010
        /*0024*/ 	.byte	0x00, 0xf5, 0x21, 0x00


	//----- nvinfo : EIATTR_KPARAM_INFO
	.align		4
.L_17:
        /*0028*/ 	.byte	0x04, 0x17
        /*002a*/ 	.short	(.L_19 - .L_18)
.L_18:
        /*002c*/ 	.word	0x00000000
        /*0030*/ 	.short	0x0001
        /*0032*/ 	.short	0x0008
        /*0034*/ 	.byte	0x00, 0xf5, 0x21, 0x00


	//----- nvinfo : EIATTR_KPARAM_INFO
	.align		4
.L_19:
        /*0038*/ 	.byte	0x04, 0x17
        /*003a*/ 	.short	(.L_21 - .L_20)
.L_20:
        /*003c*/ 	.word	0x00000000
        /*0040*/ 	.short	0x0000
        /*0042*/ 	.short	0x0000
        /*0044*/ 	.byte	0x00, 0xf5, 0x21, 0x00


	//----- nvinfo : EIATTR_SPARSE_MMA_MASK
	.align		4
.L_21:
        /*0048*/ 	.byte	0x03, 0x50
        /*004a*/ 	.short	0x0000


	//----- nvinfo : EIATTR_MAXREG_COUNT
	.align		4
        /*004c*/ 	.byte	0x03, 0x1b
        /*004e*/ 	.short	0x00ff


	//----- nvinfo : EIATTR_MERCURY_ISA_VERSION
	.align		4
        /*0050*/ 	.byte	0x03, 0x5f
        /*0052*/ 	.short	0x0101


	//----- nvinfo : EIATTR_VRC_CTA_INIT_COUNT
	.align		4
        /*0054*/ 	.byte	0x02, 0x4a
	.zero		1
	.zero		1


	//----- nvinfo : EIATTR_EXIT_INSTR_OFFSETS
	.align		4
        /*0058*/ 	.byte	0x04, 0x1c
        /*005a*/ 	.short	(.L_23 - .L_22)


	//   ....[0]....
.L_22:
        /*005c*/ 	.word	0x00000030


	//   ....[1]....
        /*0060*/ 	.word	0x00000b20


	//----- nvinfo : EIATTR_CBANK_PARAM_SIZE
	.align		4
.L_23:
        /*0064*/ 	.byte	0x03, 0x19
        /*0066*/ 	.short	0x001c


	//----- nvinfo : EIATTR_PARAM_CBANK
	.align		4
        /*0068*/ 	.byte	0x04, 0x0a
        /*006a*/ 	.short	(.L_25 - .L_24)
	.align		4
.L_24:
        /*006c*/ 	.word	index@(.nv.constant0._Z14cudaMatrixMultPfS_S_i)
        /*0070*/ 	.short	0x0380
        /*0072*/ 	.short	0x001c


	//----- nvinfo : EIATTR_SW_WAR
	.align		4
.L_25:
        /*0074*/ 	.byte	0x04, 0x36
        /*0076*/ 	.short	(.L_27 - .L_26)
.L_26:
        /*0078*/ 	.word	0x00000008
.L_27:


//--------------------- .nv.info._Z13cudaMatrixAddPfS_S_ii --------------------------
	.section	.nv.info._Z13cudaMatrixAddPfS_S_ii,"",@"SHT_CUDA_INFO"
	.sectionflags	@""
	.align	4


	//----- nvinfo : EIATTR_CUDA_API_VERSION
	.align		4
        /*0000*/ 	.byte	0x04, 0x37
        /*0002*/ 	.short	(.L_29 - .L_28)
.L_28:
        /*0004*/ 	.word	0x00000082


	//----- nvinfo : EIATTR_KPARAM_INFO
	.align		4
.L_29:
        /*0008*/ 	.byte	0x04, 0x17
        /*000a*/ 	.short	(.L_31 - .L_30)
.L_30:
        /*000c*/ 	.word	0x00000000
        /*0010*/ 	.short	0x0004
        /*0012*/ 	.short	0x001c
        /*0014*/ 	.byte	0x00, 0xf0, 0x11, 0x00


	//----- nvinfo : EIATTR_KPARAM_INFO
	.align		4
.L_31:
        /*0018*/ 	.byte	0x04, 0x17
        /*001a*/ 	.short	(.L_33 - .L_32)
.L_32:
        /*001c*/ 	.word	0x00000000
        /*0020*/ 	.short	0x0003
        /*0022*/ 	.short	0x0018
        /*0024*/ 	.byte	0x00, 0xf0, 0x11, 0x00


	//----- nvinfo : EIATTR_KPARAM_INFO
	.align		4
.L_33:
        /*0028*/ 	.byte	0x04, 0x17
        /*002a*/ 	.short	(.L_35 - .L_34)
.L_34:
        /*002c*/ 	.word	0x00000000
        /*0030*/ 	.short	0x0002
        /*0032*/ 	.short	0x0010
        /*0034*/ 	.byte	0x00, 0xf5, 0x21, 0x00


	//----- nvinfo : EIATTR_KPARAM_INFO
	.align		4
.L_35:
        /*0038*/ 	.byte	0x04, 0x17
        /*003a*/ 	.short	(.L_37 - .L_36)
.L_36:
        /*003c*/ 	.word	0x00000000
        /*0040*/ 	.short	0x0001
        /*0042*/ 	.short	0x0008
        /*0044*/ 	.byte	0x00, 0xf5, 0x21, 0x00


	//----- nvinfo : EIATTR_KPARAM_INFO
	.align		4
.L_37:
        /*0048*/ 	.byte	0x04, 0x17
        /*004a*/ 	.short	(.L_39 - .L_38)
.L_38:
        /*004c*/ 	.word	0x00000000
        /*0050*/ 	.short	0x0000
        /*0052*/ 	.short	0x0000
        /*0054*/ 	.byte	0x00, 0xf5, 0x21, 0x00


	//----- nvinfo : EIATTR_SPARSE_MMA_MASK
	.align		4
.L_39:
        /*0058*/ 	.byte	0x03, 0x50
        /*005a*/ 	.short	0x0000


	//----- nvinfo : EIATTR_MAXREG_COUNT
	.align		4
        /*005c*/ 	.byte	0x03, 0x1b
        /*005e*/ 	.short	0x00ff


	//----- nvinfo : EIATTR_MERCURY_ISA_VERSION
	.align		4
        /*0060*/ 	.byte	0x03, 0x5f
        /*0062*/ 	.short	0x0101


	//----- nvinfo : EIATTR_VRC_CTA_INIT_COUNT
	.align		4
        /*0064*/ 	.byte	0x02, 0x4a
	.zero		1
	.zero		1


	//----- nvinfo : EIATTR_EXIT_INSTR_OFFSETS
	.align		4
        /*0068*/ 	.byte	0x04, 0x1c
        /*006a*/ 	.short	(.L_41 - .L_40)


	//   ....[0]....
.L_40:
        /*006c*/ 	.word	0x00000030


	//   ....[1]....
        /*0070*/ 	.word	0x00000060


	//   ....[2]....
        /*0074*/ 	.word	0x00000b30


	//----- nvinfo : EIATTR_CBANK_PARAM_SIZE
	.align		4
.L_41:
        /*0078*/ 	.byte	0x03, 0x19
        /*007a*/ 	.short	0x0020


	//----- nvinfo : EIATTR_PARAM_CBANK
	.align		4
        /*007c*/ 	.byte	0x04, 0x0a
        /*007e*/ 	.short	(.L_43 - .L_42)
	.align		4
.L_42:
        /*0080*/ 	.word	index@(.nv.constant0._Z13cudaMatrixAddPfS_S_ii)
        /*0084*/ 	.short	0x0380
        /*0086*/ 	.short	0x0020


	//----- nvinfo : EIATTR_SW_WAR
	.align		4
.L_43:
        /*0088*/ 	.byte	0x04, 0x36
        /*008a*/ 	.short	(.L_45 - .L_44)
.L_44:
        /*008c*/ 	.word	0x00000008
.L_45:


//--------------------- .nv.callgraph             --------------------------
	.section	.nv.callgraph,"",@"SHT_CUDA_CALLGRAPH"
	.align	4
	.sectionentsize	8
	.align		4
        /*0000*/ 	.word	0x00000000
	.align		4
        /*0004*/ 	.word	0xffffffff
	.align		4
        /*0008*/ 	.word	0x00000000
	.align		4
        /*000c*/ 	.word	0xfffffffe
	.align		4
        /*0010*/ 	.word	0x00000000
	.align		4
        /*0014*/ 	.word	0xfffffffd
	.align		4
        /*0018*/ 	.word	0x00000000
	.align		4
        /*001c*/ 	.word	0xfffffffc


//--------------------- .text._Z14cudaMatrixMultPfS_S_i --------------------------
	.section	.text._Z14cudaMatrixMultPfS_S_i,"ax",@progbits
	.align	128
        .global         _Z14cudaMatrixMultPfS_S_i
        .type           _Z14cudaMatrixMultPfS_S_i,@function
        .size           _Z14cudaMatrixMultPfS_S_i,(.L_x_15 - _Z14cudaMatrixMultPfS_S_i)
        .other          _Z14cudaMatrixMultPfS_S_i,@"STO_CUDA_ENTRY STV_DEFAULT"
_Z14cudaMatrixMultPfS_S_i:
.text._Z14cudaMatrixMultPfS_S_i:
[----:B------:R-:W-:Y:S08]  /*0000*/  LDC R1, c[0x0][0x37c] ;  /* 0x0000df00ff017b82 */ /* 0x000ff00000000800 */
[----:B------:R-:W0:Y:S02]  /*0010*/  LDC R3, c[0x0][0x398] ;  /* 0x0000e600ff037b82 */ /* 0x000e240000000800 */
[----:B0-----:R-:W-:-:S13]  /*0020*/  ISETP.GE.AND P0, PT, R3, 0x1, PT ;  /* 0x000000010300780c */ /* 0x001fda0003f06270 */
[----:B------:R-:W-:Y:S05]  /*0030*/  @!P0 EXIT ;  /* 0x000000000000894d */ /* 0x000fea0003800000 */
[C---:B------:R-:W-:Y:S01]  /*0040*/  IADD3 R0, PT, PT, R3.reuse, -0x1, RZ ;  /* 0xffffffff03007810 */ /* 0x040fe20007ffe0ff */
[----:B------:R-:W0:Y:S01]  /*0050*/  LDCU.64 UR6, c[0x0][0x358] ;  /* 0x00006b00ff0677ac */ /* 0x000e220008000a00 */
[C---:B------:R-:W-:Y:S02]  /*0060*/  LOP3.LUT R2, R3.reuse, 0x7, RZ, 0xc0, !PT ;  /* 0x0000000703027812 */ /* 0x040fe400078ec0ff */
[----:B------:R-:W-:Y:S01]  /*0070*/  ISETP.GE.U32.AND P0, PT, R0, 0x7, PT ;  /* 0x000000070000780c */ /* 0x000fe20003f06070 */
[----:B------:R-:W-:Y:S01]  /*0080*/  UMOV UR4, URZ ;  /* 0x000000ff00047c82 */ /* 0x000fe20008000000 */
[C---:B------:R-:W-:Y:S02]  /*0090*/  LOP3.LUT R0, R3.reuse, 0x7ffffff8, RZ, 0xc0, !PT ;  /* 0x7ffffff803007812 */ /* 0x040fe400078ec0ff */
[----:B------:R-:W-:Y:S02]  /*00a0*/  LOP3.LUT R3, R3, 0x3, RZ, 0xc0, !PT ;  /* 0x0000000303037812 */ /* 0x000fe400078ec0ff */
[----:B------:R-:W-:-:S07]  /*00b0*/  IADD3 R4, PT, PT, -R0, RZ, RZ ;  /* 0x000000ff00047210 */ /* 0x000fce0007ffe1ff */
.L_x_6:
[----:B-1----:R-:W1:Y:S01]  /*00c0*/  LDCU UR8, c[0x0][0x398] ;  /* 0x00007300ff0877ac */ /* 0x002e620008000800 */
[----:B------:R-:W-:Y:S01]  /*00d0*/  HFMA2 R5, -RZ, RZ, 0, 0 ;  /* 0x00000000ff057431 */ /* 0x000fe200000001ff */
[----:B-1----:R-:W-:Y:S02]  /*00e0*/  UIMAD UR5, UR4, UR8, URZ ;  /* 0x00000008040572a4 */ /* 0x002fe4000f8e02ff */
[----:B------:R-:W-:-:S04]  /*00f0*/  UIADD3 UR4, UPT, UPT, UR4, 0x1, URZ ;  /* 0x0000000104047890 */ /* 0x000fc8000fffe0ff */
[----:B0-234-:R-:W-:-:S11]  /*0100*/  UISETP.NE.AND UP0, UPT, UR4, UR8, UPT ;  /* 0x000000080400728c */ /* 0x01dfd6000bf05270 */
.L_x_5:
[----:B01234-:R-:W1:Y:S01]  /*0110*/  LDC.64 R12, c[0x0][0x390] ;  /* 0x0000e400ff0c7b82 */ /* 0x01fe620000000a00 */
[----:B------:R-:W-:Y:S01]  /*0120*/  IADD3 R7, PT, PT, R5, UR5, RZ ;  /* 0x0000000505077c10 */ /* 0x000fe2000fffe0ff */
[----:B------:R-:W-:Y:S01]  /*0130*/  IMAD.MOV.U32 R8, RZ, RZ, RZ ;  /* 0x000000ffff087224 */ /* 0x000fe200078e00ff */
[----:B------:R-:W-:-:S03]  /*0140*/  MOV R20, RZ ;  /* 0x000000ff00147202 */ /* 0x000fc60000000f00 */
[----:B-1----:R-:W-:-:S05]  /*0150*/  IMAD.WIDE.U32 R12, R7, 0x4, R12 ;  /* 0x00000004070c7825 */ /* 0x002fca00078e000c */
[----:B0-----:R0:W-:Y:S01]  /*0160*/  STG.E desc[UR6][R12.64], RZ ;  /* 0x000000ff0c007986 */ /* 0x0011e2000c101906 */
[----:B------:R-:W-:Y:S05]  /*0170*/  @!P0 BRA `(.L_x_0) ;  /* 0x0000000400108947 */ /* 0x000fea0003800000 */
[----:B------:R-:W1:Y:S01]  /*0180*/  LDC R8, c[0x0][0x398] ;  /* 0x0000e600ff087b82 */ /* 0x000e620000000800 */
[----:B------:R-:W-:Y:S01]  /*0190*/  MOV R20, RZ ;  /* 0x000000ff00147202 */ /* 0x000fe20000000f00 */
[--C-:B------:R-:W-:Y:S01]  /*01a0*/  IMAD.MOV.U32 R7, RZ, RZ, R5.reuse ;  /* 0x000000ffff077224 */ /* 0x100fe200078e0005 */
[----:B------:R-:W-:Y:S02]  /*01b0*/  MOV R9, UR5 ;  /* 0x0000000500097c02 */ /* 0x000fe40008000f00 */
[----:B------:R-:W-:Y:S02]  /*01c0*/  MOV R6, R4 ;  /* 0x0000000400067202 */ /* 0x000fe40000000f00 */
[----:B-1----:R-:W-:Y:S01]  /*01d0*/  IADD3 R11, PT, PT, R5, R8, RZ ;  /* 0x00000008050b7210 */ /* 0x002fe20007ffe0ff */
[C-C-:B------:R-:W-:Y:S01]  /*01e0*/  IMAD R23, R8.reuse, 0x3, R5.reuse ;  /* 0x0000000308177824 */ /* 0x140fe200078e0205 */
[C---:B------:R-:W-:Y:S01]  /*01f0*/  LEA R21, R8.reuse, R5, 0x1 ;  /* 0x0000000508157211 */ /* 0x040fe200078e08ff */
[----:B------:R-:W-:-:S02]  /*0200*/  IMAD R25, R8, 0x4, R5 ;  /* 0x0000000408197824 */ /* 0x000fc400078e0205 */
[C-C-:B------:R-:W-:Y:S02]  /*0210*/  IMAD R27, R8.reuse, 0x5, R5.reuse ;  /* 0x00000005081b7824 */ /* 0x140fe400078e0205 */
[C-C-:B------:R-:W-:Y:S02]  /*0220*/  IMAD R29, R8.reuse, 0x6, R5.reuse ;  /* 0x00000006081d7824 */ /* 0x140fe400078e0205 */
[----:B------:R-:W-:-:S07]  /*0230*/  IMAD R10, R8, 0x7, R5 ;  /* 0x00000007080a7824 */ /* 0x000fce00078e0205 */
.L_x_1:
[----:B------:R-:W1:Y:S08]  /*0240*/  LDC.64 R14, c[0x0][0x388] ;  /* 0x0000e200ff0e7b82 */ /* 0x000e700000000a00 */
[----:B------:R-:W2:Y:S01]  /*0250*/  LDC.64 R18, c[0x0][0x380] ;  /* 0x0000e000ff127b82 */ /* 0x000ea20000000a00 */
[----:B-1----:R-:W-:-:S06]  /*0260*/  IMAD.WIDE.U32 R16, R7, 0x4, R14 ;  /* 0x0000000407107825 */ /* 0x002fcc00078e000e */
[----:B---3--:R-:W3:Y:S01]  /*0270*/  LDG.E R17, desc[UR6][R16.64] ;  /* 0x0000000610117981 */ /* 0x008ee2000c1e1900 */
[----:B--2---:R-:W-:-:S05]  /*0280*/  IMAD.WIDE.U32 R18, R9, 0x4, R18 ;  /* 0x0000000409127825 */ /* 0x004fca00078e0012 */
[----:B------:R-:W3:Y:S02]  /*0290*/  LDG.E R22, desc[UR6][R18.64] ;  /* 0x0000000612167981 */ /* 0x000ee4000c1e1900 */
[----:B---3--:R-:W-:Y:S01]  /*02a0*/  FFMA R22, R22, R17, R20 ;  /* 0x0000001116167223 */ /* 0x008fe20000000014 */
[----:B------:R-:W-:-:S04]  /*02b0*/  IMAD.WIDE.U32 R16, R11, 0x4, R14 ;  /* 0x000000040b107825 */ /* 0x000fc800078e000e */
[----:B------:R1:W-:Y:S04]  /*02c0*/  STG.E desc[UR6][R12.64], R22 ;  /* 0x000000160c007986 */ /* 0x0003e8000c101906 */
[----:B------:R2:W3:Y:S04]  /*02d0*/  LDG.E R24, desc[UR6][R16.64] ;  /* 0x0000000610187981 */ /* 0x0004e8000c1e1900 */
[----:B------:R-:W3:Y:S01]  /*02e0*/  LDG.E R20, desc[UR6][R18.64+0x4] ;  /* 0x0000040612147981 */ /* 0x000ee2000c1e1900 */
[----:B--2---:R-:W-:-:S04]  /*02f0*/  IMAD.WIDE.U32 R16, R21, 0x4, R14 ;  /* 0x0000000415107825 */ /* 0x004fc800078e000e */
[----:B---3--:R-:W-:-:S05]  /*0300*/  FFMA R20, R20, R24, R22 ;  /* 0x0000001814147223 */ /* 0x008fca0000000016 */
[----:B------:R2:W-:Y:S04]  /*0310*/  STG.E desc[UR6][R12.64], R20 ;  /* 0x000000140c007986 */ /* 0x0005e8000c101906 */
[----:B------:R3:W4:Y:S04]  /*0320*/  LDG.E R26, desc[UR6][R16.64] ;  /* 0x00000006101a7981 */ /* 0x000728000c1e1900 */
[----:B------:R-:W4:Y:S01]  /*0330*/  LDG.E R24, desc[UR6][R18.64+0x8] ;  /* 0x0000080612187981 */ /* 0x000f22000c1e1900 */
[----:B---3--:R-:W-:-:S04]  /*0340*/  IMAD.WIDE.U32 R16, R23, 0x4, R14 ;  /* 0x0000000417107825 */ /* 0x008fc800078e000e */
[----:B----4-:R-:W-:-:S05]  /*0350*/  FFMA R24, R24, R26, R20 ;  /* 0x0000001a18187223 */ /* 0x010fca0000000014 */
[----:B------:R3:W-:Y:S04]  /*0360*/  STG.E desc[UR6][R12.64], R24 ;  /* 0x000000180c007986 */ /* 0x0007e8000c101906 */
[----:B------:R4:W5:Y:S04]  /*0370*/  LDG.E R26, desc[UR6][R16.64] ;  /* 0x00000006101a7981 */ /* 0x000968000c1e1900 */
[----:B-1----:R-:W5:Y:S01]  /*0380*/  LDG.E R22, desc[UR6][R18.64+0xc] ;  /* 0x00000c0612167981 */ /* 0x002f62000c1e1900 */
[----:B----4-:R-:W-:-:S04]  /*0390*/  IMAD.WIDE.U32 R16, R25, 0x4, R14 ;  /* 0x0000000419107825 */ /* 0x010fc800078e000e */
[----:B-----5:R-:W-:-:S05]  /*03a0*/  FFMA R22, R22, R26, R24 ;  /* 0x0000001a16167223 */ /* 0x020fca0000000018 */
[----:B------:R1:W-:Y:S04]  /*03b0*/  STG.E desc[UR6][R12.64], R22 ;  /* 0x000000160c007986 */ /* 0x0003e8000c101906 */
[----:B------:R4:W5:Y:S04]  /*03c0*/  LDG.E R26, desc[UR6][R16.64] ;  /* 0x00000006101a7981 */ /* 0x000968000c1e1900 */
[----:B--2---:R-:W5:Y:S01]  /*03d0*/  LDG.E R20, desc[UR6][R18.64+0x10] ;  /* 0x0000100612147981 */ /* 0x004f62000c1e1900 */
[----:B----4-:R-:W-:-:S04]  /*03e0*/  IMAD.WIDE.U32 R16, R27, 0x4, R14 ;  /* 0x000000041b107825 */ /* 0x010fc800078e000e */
[----:B-----5:R-:W-:-:S05]  /*03f0*/  FFMA R20, R20, R26, R22 ;  /* 0x0000001a14147223 */ /* 0x020fca0000000016 */
[----:B------:R2:W-:Y:S04]  /*0400*/  STG.E desc[UR6][R12.64], R20 ;  /* 0x000000140c007986 */ /* 0x0005e8000c101906 */
[----:B------:R4:W5:Y:S04]  /*0410*/  LDG.E R26, desc[UR6][R16.64] ;  /* 0x00000006101a7981 */ /* 0x000968000c1e1900 */
[----:B---3--:R-:W5:Y:S01]  /*0420*/  LDG.E R24, desc[UR6][R18.64+0x14] ;  /* 0x0000140612187981 */ /* 0x008f62000c1e1900 */
[----:B----4-:R-:W-:-:S04]  /*0430*/  IMAD.WIDE.U32 R16, R29, 0x4, R14 ;  /* 0x000000041d107825 */ /* 0x010fc800078e000e */
[----:B-----5:R-:W-:-:S05]  /*0440*/  FFMA R24, R24, R26, R20 ;  /* 0x0000001a18187223 */ /* 0x020fca0000000014 */
[----:B------:R3:W-:Y:S04]  /*0450*/  STG.E desc[UR6][R12.64], R24 ;  /* 0x000000180c007986 */ /* 0x0007e8000c101906 */
[----:B------:R-:W4:Y:S04]  /*0460*/  LDG.E R26, desc[UR6][R16.64] ;  /* 0x00000006101a7981 */ /* 0x000f28000c1e1900 */
[----:B-1----:R-:W4:Y:S01]  /*0470*/  LDG.E R22, desc[UR6][R18.64+0x18] ;  /* 0x0000180612167981 */ /* 0x002f22000c1e1900 */
[----:B------:R-:W-:Y:S01]  /*0480*/  IMAD.WIDE.U32 R14, R10, 0x4, R14 ;  /* 0x000000040a0e7825 */ /* 0x000fe200078e000e */
[----:B------:R-:W-:-:S03]  /*0490*/  IADD3 R6, PT, PT, R6, 0x8, RZ ;  /* 0x0000000806067810 */ /* 0x000fc60007ffe0ff */
[----:B----4-:R-:W-:-:S05]  /*04a0*/  FFMA R22, R22, R26, R24 ;  /* 0x0000001a16167223 */ /* 0x010fca0000000018 */
[----:B------:R3:W-:Y:S04]  /*04b0*/  STG.E desc[UR6][R12.64], R22 ;  /* 0x000000160c007986 */ /* 0x0007e8000c101906 */
[----:B--2---:R-:W2:Y:S04]  /*04c0*/  LDG.E R20, desc[UR6][R18.64+0x1c] ;  /* 0x00001c0612147981 */ /* 0x004ea8000c1e1900 */
[----:B------:R-:W2:Y:S01]  /*04d0*/  LDG.E R15, desc[UR6][R14.64] ;  /* 0x000000060e0f7981 */ /* 0x000ea2000c1e1900 */
[----:B------:R-:W-:Y:S01]  /*04e0*/  ISETP.NE.AND P1, PT, R6, RZ, PT ;  /* 0x000000ff0600720c */ /* 0x000fe20003f25270 */
[C---:B------:R-:W-:Y:S01]  /*04f0*/  IMAD R25, R8.reuse, 0x8, R25 ;  /* 0x0000000808197824 */ /* 0x040fe200078e0219 */
[C---:B------:R-:W-:Y:S01]  /*0500*/  LEA R11, R8.reuse, R11, 0x3 ;  /* 0x0000000b080b7211 */ /* 0x040fe200078e18ff */
[----:B------:R-:W-:Y:S01]  /*0510*/  VIADD R9, R9, 0x8 ;  /* 0x0000000809097836 */ /* 0x000fe20000000000 */
[----:B------:R-:W-:-:S02]  /*0520*/  LEA R21, R8, R21, 0x3 ;  /* 0x0000001508157211 */ /* 0x000fc400078e18ff */
[C---:B------:R-:W-:Y:S02]  /*0530*/  LEA R23, R8.reuse, R23, 0x3 ;  /* 0x0000001708177211 */ /* 0x040fe400078e18ff */
[C---:B------:R-:W-:Y:S02]  /*0540*/  LEA R27, R8.reuse, R27, 0x3 ;  /* 0x0000001b081b7211 */ /* 0x040fe400078e18ff */
[C---:B------:R-:W-:Y:S02]  /*0550*/  LEA R29, R8.reuse, R29, 0x3 ;  /* 0x0000001d081d7211 */ /* 0x040fe400078e18ff */
[C---:B------:R-:W-:Y:S02]  /*0560*/  LEA R10, R8.reuse, R10, 0x3 ;  /* 0x0000000a080a7211 */ /* 0x040fe400078e18ff */
[----:B------:R-:W-:Y:S01]  /*0570*/  LEA R7, R8, R7, 0x3 ;  /* 0x0000000708077211 */ /* 0x000fe200078e18ff */
[----:B--2---:R-:W-:-:S05]  /*0580*/  FFMA R20, R20, R15, R22 ;  /* 0x0000000f14147223 */ /* 0x004fca0000000016 */
[----:B------:R3:W-:Y:S01]  /*0590*/  STG.E desc[UR6][R12.64], R20 ;  /* 0x000000140c007986 */ /* 0x0007e2000c101906 */
[----:B------:R-:W-:Y:S05]  /*05a0*/  @P1 BRA `(.L_x_1) ;  /* 0xfffffffc00241947 */ /* 0x000fea000383ffff */
[----:B------:R-:W-:-:S07]  /*05b0*/  MOV R8, R0 ;  /* 0x0000000000087202 */ /* 0x000fce0000000f00 */
.L_x_0:
[----:B------:R-:W-:-:S13]  /*05c0*/  ISETP.NE.AND P1, PT, R2, RZ, PT ;  /* 0x000000ff0200720c */ /* 0x000fda0003f25270 */
[----:B------:R-:W-:Y:S05]  /*05d0*/  @!P1 BRA `(.L_x_2) ;  /* 0x00000004003c9947 */ /* 0x000fea0003800000 */
[----:B------:R-:W-:Y:S02]  /*05e0*/  IADD3 R6, PT, PT, R2, -0x1, RZ ;  /* 0xffffffff02067810 */ /* 0x000fe40007ffe0ff */
[----:B------:R-:W-:Y:S02]  /*05f0*/  ISETP.NE.AND P1, PT, R3, RZ, PT ;  /* 0x000000ff0300720c */ /* 0x000fe40003f25270 */
[----:B------:R-:W-:-:S13]  /*0600*/  ISETP.GE.U32.AND P2, PT, R6, 0x3, PT ;  /* 0x000000030600780c */ /* 0x000fda0003f46070 */
[----:B------:R-:W-:Y:S05]  /*0610*/  @!P2 BRA `(.L_x_3) ;  /* 0x00000000008ca947 */ /* 0x000fea0003800000 */
[----:B------:R-:W1:Y:S01]  /*0620*/  LDC R9, c[0x0][0x398] ;  /* 0x0000e600ff097b82 */ /* 0x000e620000000800 */
[----:B------:R-:W-:-:S07]  /*0630*/  IADD3 R11, PT, PT, R8, UR5, RZ ;  /* 0x00000005080b7c10 */ /* 0x000fce000fffe0ff */
[----:B------:R-:W2:Y:S08]  /*0640*/  LDC.64 R14, c[0x0][0x380] ;  /* 0x0000e000ff0e7b82 */ /* 0x000eb00000000a00 */
[----:B------:R-:W4:Y:S01]  /*0650*/  LDC.64 R6, c[0x0][0x388] ;  /* 0x0000e200ff067b82 */ /* 0x000f220000000a00 */
[----:B-1----:R-:W-:Y:S02]  /*0660*/  IMAD R18, R8, R9, R5 ;  /* 0x0000000908127224 */ /* 0x002fe400078e0205 */
[----:B--2---:R-:W-:-:S05]  /*0670*/  IMAD.WIDE.U32 R14, R11, 0x4, R14 ;  /* 0x000000040b0e7825 */ /* 0x004fca00078e000e */
[----:B------:R-:W1:Y:S01]  /*0680*/  LDC.64 R10, c[0x0][0x380] ;  /* 0x0000e000ff0a7b82 */ /* 0x000e620000000a00 */
[----:B------:R-:W2:Y:S01]  /*0690*/  LDG.E R15, desc[UR6][R14.64] ;  /* 0x000000060e0f7981 */ /* 0x000ea2000c1e1900 */
[----:B----4-:R-:W-:-:S06]  /*06a0*/  IMAD.WIDE.U32 R16, R18, 0x4, R6 ;  /* 0x0000000412107825 */ /* 0x010fcc00078e0006 */
[----:B------:R-:W2:Y:S01]  /*06b0*/  LDG.E R16, desc[UR6][R16.64] ;  /* 0x0000000610107981 */ /* 0x000ea2000c1e1900 */
[----:B------:R-:W-:Y:S01]  /*06c0*/  IADD3 R19, P2, PT, R8, UR5, RZ ;  /* 0x0000000508137c10 */ /* 0x000fe2000ff5e0ff */
[----:B---3--:R-:W-:-:S03]  /*06d0*/  IMAD.IADD R22, R18, 0x1, R9 ;  /* 0x0000000112167824 */ /* 0x008fc600078e0209 */
[----:B------:R-:W-:Y:S02]  /*06e0*/  IADD3.X R24, PT, PT, RZ, RZ, RZ, P2, !PT ;  /* 0x000000ffff187210 */ /* 0x000fe400017fe4ff */
[----:B-1----:R-:W-:-:S04]  /*06f0*/  LEA R10, P2, R19, R10, 0x2 ;  /* 0x0000000a130a7211 */ /* 0x002fc800078410ff */
[----:B------:R-:W-:Y:S01]  /*0700*/  LEA.HI.X R11, R19, R11, R24, 0x2, P2 ;  /* 0x0000000b130b7211 */ /* 0x000fe200010f1418 */
[----:B------:R-:W-:-:S04]  /*0710*/  IMAD.WIDE.U32 R18, R22, 0x4, R6 ;  /* 0x0000000416127825 */ /* 0x000fc800078e0006 */
[----:B--2---:R-:W-:-:S05]  /*0720*/  FFMA R21, R15, R16, R20 ;  /* 0x000000100f157223 */ /* 0x004fca0000000014 */
[----:B------:R1:W-:Y:S04]  /*0730*/  STG.E desc[UR6][R12.64], R21 ;  /* 0x000000150c007986 */ /* 0x0003e8000c101906 */
[----:B------:R-:W2:Y:S04]  /*0740*/  LDG.E R18, desc[UR6][R18.64] ;  /* 0x0000000612127981 */ /* 0x000ea8000c1e1900 */
[----:B------:R-:W2:Y:S01]  /*0750*/  LDG.E R14, desc[UR6][R10.64+0x4] ;  /* 0x000004060a0e7981 */ /* 0x000ea2000c1e1900 */
[----:B------:R-:W-:Y:S01]  /*0760*/  IADD3 R22, PT, PT, R22, R9, RZ ;  /* 0x0000000916167210 */ /* 0x000fe20007ffe0ff */
[----:B--2---:R-:W-:-:S04]  /*0770*/  FFMA R17, R14, R18, R21 ;  /* 0x000000120e117223 */ /* 0x004fc80000000015 */
[C---:B------:R-:W-:Y:S01]  /*0780*/  IMAD.WIDE.U32 R14, R22.reuse, 0x4, R6 ;  /* 0x00000004160e7825 */ /* 0x040fe200078e0006 */
[----:B------:R1:W-:Y:S05]  /*0790*/  STG.E desc[UR6][R12.64], R17 ;  /* 0x000000110c007986 */ /* 0x0003ea000c101906 */
[----:B------:R-:W2:Y:S04]  /*07a0*/  LDG.E R14, desc[UR6][R14.64] ;  /* 0x000000060e0e7981 */ /* 0x000ea8000c1e1900 */
[----:B------:R-:W2:Y:S01]  /*07b0*/  LDG.E R16, desc[UR6][R10.64+0x8] ;  /* 0x000008060a107981 */ /* 0x000ea2000c1e1900 */
[----:B------:R-:W-:-:S05]  /*07c0*/  IADD3 R23, PT, PT, R22, R9, RZ ;  /* 0x0000000916177210 */ /* 0x000fca0007ffe0ff */
[----:B------:R-:W-:-:S04]  /*07d0*/  IMAD.WIDE.U32 R6, R23, 0x4, R6 ;  /* 0x0000000417067825 */ /* 0x000fc800078e0006 */
[----:B--2---:R-:W-:-:S05]  /*07e0*/  FFMA R9, R16, R14, R17 ;  /* 0x0000000e10097223 */ /* 0x004fca0000000011 */
[----:B------:R1:W-:Y:S04]  /*07f0*/  STG.E desc[UR6][R12.64], R9 ;  /* 0x000000090c007986 */ /* 0x0003e8000c101906 */
[----:B------:R-:W2:Y:S04]  /*0800*/  LDG.E R20, desc[UR6][R10.64+0xc] ;  /* 0x00000c060a147981 */ /* 0x000ea8000c1e1900 */
[----:B------:R-:W2:Y:S01]  /*0810*/  LDG.E R6, desc[UR6][R6.64] ;  /* 0x0000000606067981 */ /* 0x000ea2000c1e1900 */
[----:B------:R-:W-:Y:S01]  /*0820*/  IADD3 R8, PT, PT, R8, 0x4, RZ ;  /* 0x0000000408087810 */ /* 0x000fe20007ffe0ff */
[----:B--2---:R-:W-:-:S05]  /*0830*/  FFMA R20, R20, R6, R9 ;  /* 0x0000000614147223 */ /* 0x004fca0000000009 */
[----:B------:R1:W-:Y:S02]  /*0840*/  STG.E desc[UR6][R12.64], R20 ;  /* 0x000000140c007986 */ /* 0x0003e4000c101906 */
.L_x_3:
[----:B------:R-:W-:Y:S05]  /*0850*/  @!P1 BRA `(.L_x_2) ;  /* 0x00000000009c9947 */ /* 0x000fea0003800000 */
[----:B------:R-:W-:-:S13]  /*0860*/  ISETP.NE.AND P1, PT, R3, 0x1, PT ;  /* 0x000000010300780c */ /* 0x000fda0003f25270 */
[----:B------:R-:W-:Y:S05]  /*0870*/  @!P1 BRA `(.L_x_4) ;  /* 0x00000000005c9947 */ /* 0x000fea0003800000 */
[----:B-1----:R-:W1:Y:S01]  /*0880*/  LDC R9, c[0x0][0x398] ;  /* 0x0000e600ff097b82 */ /* 0x002e620000000800 */
        /* <DEDUP_REMOVED lines=9> */
[----:B------:R-:W-:Y:S02]  /*0920*/  IADD3 R19, P1, PT, R8, UR5, RZ ;  /* 0x0000000508137c10 */ /* 0x000fe4000ff3e0ff */
[----:B------:R-:W-:-:S03]  /*0930*/  IADD3 R21, PT, PT, R18, R9, RZ ;  /* 0x0000000912157210 */ /* 0x000fc60007ffe0ff */
[----:B---3--:R-:W-:Y:S02]  /*0940*/  IMAD.X R22, RZ, RZ, RZ, P1 ;  /* 0x000000ffff167224 */ /* 0x008fe400008e06ff */
[----:B------:R-:W-:Y:S01]  /*0950*/  IMAD.WIDE.U32 R6, R21, 0x4, R6 ;  /* 0x0000000415067825 */ /* 0x000fe200078e0006 */
[----:B-1----:R-:W-:-:S04]  /*0960*/  LEA R10, P1, R19, R10, 0x2 ;  /* 0x0000000a130a7211 */ /* 0x002fc800078210ff */
[----:B------:R-:W-:Y:S01]  /*0970*/  LEA.HI.X R11, R19, R11, R22, 0x2, P1 ;  /* 0x0000000b130b7211 */ /* 0x000fe200008f1416 */
[----:B--2---:R-:W-:-:S05]  /*0980*/  FFMA R9, R15, R16, R20 ;  /* 0x000000100f097223 */ /* 0x004fca0000000014 */
[----:B------:R2:W-:Y:S04]  /*0990*/  STG.E desc[UR6][R12.64], R9 ;  /* 0x000000090c007986 */ /* 0x0005e8000c101906 */
[----:B------:R-:W3:Y:S04]  /*09a0*/  LDG.E R10, desc[UR6][R10.64+0x4] ;  /* 0x000004060a0a7981 */ /* 0x000ee8000c1e1900 */
[----:B------:R-:W3:Y:S01]  /*09b0*/  LDG.E R6, desc[UR6][R6.64] ;  /* 0x0000000606067981 */ /* 0x000ee2000c1e1900 */
[----:B------:R-:W-:Y:S01]  /*09c0*/  IADD3 R8, PT, PT, R8, 0x2, RZ ;  /* 0x0000000208087810 */ /* 0x000fe20007ffe0ff */
[----:B---3--:R-:W-:-:S05]  /*09d0*/  FFMA R20, R10, R6, R9 ;  /* 0x000000060a147223 */ /* 0x008fca0000000009 */
[----:B------:R2:W-:Y:S02]  /*09e0*/  STG.E desc[UR6][R12.64], R20 ;  /* 0x000000140c007986 */ /* 0x0005e4000c101906 */
.L_x_4:
[----:B------:R-:W4:Y:S02]  /*09f0*/  LDC R15, c[0x0][0x398] ;  /* 0x0000e600ff0f7b82 */ /* 0x000f240000000800 */
[----:B----4-:R-:W-:-:S04]  /*0a00*/  LOP3.LUT R6, R15, 0x1, RZ, 0xc0, !PT ;  /* 0x000000010f067812 */ /* 0x010fc800078ec0ff */
[----:B------:R-:W-:-:S13]  /*0a10*/  ISETP.NE.U32.AND P1, PT, R6, 0x1, PT ;  /* 0x000000010600780c */ /* 0x000fda0003f25070 */
[----:B------:R-:W-:Y:S05]  /*0a20*/  @P1 BRA `(.L_x_2) ;  /* 0x0000000000281947 */ /* 0x000fea0003800000 */
[----:B------:R-:W4:Y:S01]  /*0a30*/  LDC.64 R6, c[0x0][0x380] ;  /* 0x0000e000ff067b82 */ /* 0x000f220000000a00 */
[C---:B-12---:R-:W-:Y:S01]  /*0a40*/  IADD3 R9, PT, PT, R8.reuse, UR5, RZ ;  /* 0x0000000508097c10 */ /* 0x046fe2000fffe0ff */
[----:B------:R-:W-:-:S06]  /*0a50*/  IMAD R15, R8, R15, R5 ;  /* 0x0000000f080f7224 */ /* 0x000fcc00078e0205 */
[----:B------:R-:W1:Y:S01]  /*0a60*/  LDC.64 R10, c[0x0][0x388] ;  /* 0x0000e200ff0a7b82 */ /* 0x000e620000000a00 */
[----:B----4-:R-:W-:-:S06]  /*0a70*/  IMAD.WIDE.U32 R6, R9, 0x4, R6 ;  /* 0x0000000409067825 */ /* 0x010fcc00078e0006 */
[----:B------:R-:W2:Y:S01]  /*0a80*/  LDG.E R7, desc[UR6][R6.64] ;  /* 0x0000000606077981 */ /* 0x000ea2000c1e1900 */
[----:B-1----:R-:W-:-:S06]  /*0a90*/  IMAD.WIDE.U32 R8, R15, 0x4, R10 ;  /* 0x000000040f087825 */ /* 0x002fcc00078e000a */
[----:B------:R-:W2:Y:S02]  /*0aa0*/  LDG.E R8, desc[UR6][R8.64] ;  /* 0x0000000608087981 */ /* 0x000ea4000c1e1900 */
[----:B--2---:R-:W-:-:S05]  /*0ab0*/  FFMA R11, R7, R8, R20 ;  /* 0x00000008070b7223 */ /* 0x004fca0000000014 */
[----:B------:R4:W-:Y:S02]  /*0ac0*/  STG.E desc[UR6][R12.64], R11 ;  /* 0x0000000b0c007986 */ /* 0x0009e4000c101906 */
.L_x_2:
[----:B------:R-:W5:Y:S01]  /*0ad0*/  LDCU UR8, c[0x0][0x398] ;  /* 0x00007300ff0877ac */ /* 0x000f620008000800 */
[----:B------:R-:W-:-:S04]  /*0ae0*/  IADD3 R5, PT, PT, R5, 0x1, RZ ;  /* 0x0000000105057810 */ /* 0x000fc80007ffe0ff */
[----:B-----5:R-:W-:-:S13]  /*0af0*/  ISETP.NE.AND P1, PT, R5, UR8, PT ;  /* 0x0000000805007c0c */ /* 0x020fda000bf25270 */
[----:B------:R-:W-:Y:S05]  /*0b00*/  @P1 BRA `(.L_x_5) ;  /* 0xfffffff400801947 */ /* 0x000fea000383ffff */
[----:B------:R-:W-:Y:S05]  /*0b10*/  BRA.U UP0, `(.L_x_6) ;  /* 0xfffffff500687547 */ /* 0x000fea000b83ffff */
[----:B------:R-:W-:Y:S05]  /*0b20*/  EXIT ;  /* 0x000000000000794d */ /* 0x000fea0003800000 */
.L_x_7:
[----:B------:R-:W-:-:S00]  /*0b30*/  BRA `(.L_x_7) ;  /* 0xfffffffc00fc7947 */ /* 0x000fc0000383ffff */
[----:B------:R-:W-:-:S00]  /*0b40*/  NOP ;  /* 0x0000000000007918 */ /* 0x000fc00000000000 */
        /* <DEDUP_REMOVED lines=11> */
.L_x_15:


//--------------------- .text._Z13cudaMatrixAddPfS_S_ii --------------------------
	.section	.text._Z13cudaMatrixAddPfS_S_ii,"ax",@progbits
	.align	128
        .global         _Z13cudaMatrixAddPfS_S_ii
        .type           _Z13cudaMatrixAddPfS_S_ii,@function
        .size           _Z13cudaMatrixAddPfS_S_ii,(.L_x_16 - _Z13cudaMatrixAddPfS_S_ii)
        .other          _Z13cudaMatrixAddPfS_S_ii,@"STO_CUDA_ENTRY STV_DEFAULT"
_Z13cudaMatrixAddPfS_S_ii:
.text._Z13cudaMatrixAddPfS_S_ii:
[----:B------:R-:W-:Y:S08]  /*0000*/  LDC R1, c[0x0][0x37c] ;  /* 0x0000df00ff017b82 */ /* 0x000ff00000000800 */
[----:B------:R-:W0:Y:S02]  /*0010*/  LDC R0, c[0x0][0x398] ;  /* 0x0000e600ff007b82 */ /* 0x000e240000000800 */
[----:B0-----:R-:W-:-:S13]  /*0020*/  ISETP.GE.AND P0, PT, R0, 0x1, PT ;  /* 0x000000010000780c */ /* 0x001fda0003f06270 */
[----:B------:R-:W-:Y:S05]  /*0030*/  @!P0 EXIT ;  /* 0x000000000000894d */ /* 0x000fea0003800000 */
[----:B------:R-:W0:Y:S02]  /*0040*/  LDC R10, c[0x0][0x39c] ;  /* 0x0000e700ff0a7b82 */ /* 0x000e240000000800 */
[----:B0-----:R-:W-:-:S13]  /*0050*/  ISETP.GE.AND P0, PT, R10, 0x1, PT ;  /* 0x000000010a00780c */ /* 0x001fda0003f06270 */
[----:B------:R-:W-:Y:S05]  /*0060*/  @!P0 EXIT ;  /* 0x000000000000894d */ /* 0x000fea0003800000 */
[----:B------:R-:W0:Y:S01]  /*0070*/  S2R R9, SR_TID.X ;  /* 0x0000000000097919 */ /* 0x000e220000002100 */
[----:B------:R-:W0:Y:S01]  /*0080*/  S2UR UR4, SR_CTAID.X ;  /* 0x00000000000479c3 */ /* 0x000e220000002500 */
[C---:B------:R-:W-:Y:S01]  /*0090*/  LOP3.LUT R12, R10.reuse, 0xf, RZ, 0xc0, !PT ;  /* 0x0000000f0a0c7812 */ /* 0x040fe200078ec0ff */
[----:B------:R-:W1:Y:S01]  /*00a0*/  LDCU.64 UR6, c[0x0][0x358] ;  /* 0x00006b00ff0677ac */ /* 0x000e620008000a00 */
[----:B------:R-:W2:Y:S01]  /*00b0*/  S2R R11, SR_TID.Y ;  /* 0x00000000000b7919 */ /* 0x000ea20000002200 */
[----:B------:R-:W-:-:S04]  /*00c0*/  LOP3.LUT R14, R10, 0x7, RZ, 0xc0, !PT ;  /* 0x000000070a0e7812 */ /* 0x000fc800078ec0ff */
[----:B------:R-:W0:Y:S08]  /*00d0*/  LDC R0, c[0x0][0x360] ;  /* 0x0000d800ff007b82 */ /* 0x000e300000000800 */
[----:B------:R-:W2:Y:S08]  /*00e0*/  S2UR UR5, SR_CTAID.Y ;  /* 0x00000000000579c3 */ /* 0x000eb00000002600 */
[----:B------:R-:W2:Y:S08]  /*00f0*/  LDC R8, c[0x0][0x364] ;  /* 0x0000d900ff087b82 */ /* 0x000eb00000000800 */
[----:B------:R-:W3:Y:S01]  /*0100*/  LDC.64 R2, c[0x0][0x380] ;  /* 0x0000e000ff027b82 */ /* 0x000ee20000000a00 */
[----:B0-----:R-:W-:Y:S01]  /*0110*/  IMAD R0, R0, UR4, R9 ;  /* 0x0000000400007c24 */ /* 0x001fe2000f8e0209 */
[----:B------:R-:W-:-:S06]  /*0120*/  UMOV UR4, URZ ;  /* 0x000000ff00047c82 */ /* 0x000fcc0008000000 */
[----:B------:R-:W0:Y:S08]  /*0130*/  LDC.64 R4, c[0x0][0x388] ;  /* 0x0000e200ff047b82 */ /* 0x000e300000000a00 */
[----:B------:R-:W4:Y:S01]  /*0140*/  LDC.64 R6, c[0x0][0x390] ;  /* 0x0000e400ff067b82 */ /* 0x000f220000000a00 */
[----:B--2---:R-:W-:Y:S01]  /*0150*/  IMAD R9, R8, UR5, R11 ;  /* 0x0000000508097c24 */ /* 0x004fe2000f8e020b */
[----:B------:R-:W-:-:S02]  /*0160*/  IADD3 R8, PT, PT, R12, -0x1, RZ ;  /* 0xffffffff0c087810 */ /* 0x000fc40007ffe0ff */
[----:B------:R-:W-:Y:S01]  /*0170*/  IADD3 R11, PT, PT, R14, -0x1, RZ ;  /* 0xffffffff0e0b7810 */ /* 0x000fe20007ffe0ff */
[----:B------:R-:W-:Y:S01]  /*0180*/  IMAD R9, R9, R10, R0 ;  /* 0x0000000a09097224 */ /* 0x000fe200078e0200 */
[----:B------:R-:W-:Y:S02]  /*0190*/  ISETP.GE.U32.AND P1, PT, R8, 0x7, PT ;  /* 0x000000070800780c */ /* 0x000fe40003f26070 */
[C---:B------:R-:W-:Y:S01]  /*01a0*/  LOP3.LUT R8, R10.reuse, 0x7ffffff0, RZ, 0xc0, !PT ;  /* 0x7ffffff00a087812 */ /* 0x040fe200078ec0ff */
[----:B---3--:R-:W-:Y:S01]  /*01b0*/  IMAD.WIDE R2, R9, 0x4, R2 ;  /* 0x0000000409027825 */ /* 0x008fe200078e0202 */
[----:B------:R-:W-:Y:S02]  /*01c0*/  ISETP.GE.U32.AND P0, PT, R11, 0x3, PT ;  /* 0x000000030b00780c */ /* 0x000fe40003f06070 */
[----:B------:R-:W-:Y:S02]  /*01d0*/  LOP3.LUT R0, R10, 0x3, RZ, 0xc0, !PT ;  /* 0x000000030a007812 */ /* 0x000fe400078ec0ff */
[----:B------:R-:W-:Y:S01]  /*01e0*/  IADD3 R8, PT, PT, -R8, RZ, RZ ;  /* 0x000000ff08087210 */ /* 0x000fe20007ffe1ff */
[----:B0-----:R-:W-:-:S04]  /*01f0*/  IMAD.WIDE R4, R9, 0x4, R4 ;  /* 0x0000000409047825 */ /* 0x001fc800078e0204 */
[----:B-1--4-:R-:W-:-:S07]  /*0200*/  IMAD.WIDE R6, R9, 0x4, R6 ;  /* 0x0000000409067825 */ /* 0x012fce00078e0206 */
.L_x_13:
[----:B0-----:R-:W0:Y:S01]  /*0210*/  LDCU.64 UR8, c[0x0][0x398] ;  /* 0x00007300ff0877ac */ /* 0x001e220008000a00 */
[----:B------:R-:W-:Y:S01]  /*0220*/  ISETP.NE.AND P3, PT, R12, RZ, PT ;  /* 0x000000ff0c00720c */ /* 0x000fe20003f65270 */
[----:B------:R-:W-:Y:S02]  /*0230*/  UIADD3 UR4, UPT, UPT, UR4, 0x1, URZ ;  /* 0x0000000104047890 */ /* 0x000fe4000fffe0ff */
[----:B0-----:R-:W-:Y:S02]  /*0240*/  UISETP.GE.U32.AND UP0, UPT, UR9, 0x10, UPT ;  /* 0x000000100900788c */ /* 0x001fe4000bf06070 */
[----:B------:R-:W-:-:S07]  /*0250*/  UISETP.NE.AND UP1, UPT, UR4, UR8, UPT ;  /* 0x000000080400728c */ /* 0x000fce000bf25270 */
[----:B-1234-:R-:W-:Y:S05]  /*0260*/  BRA.U !UP0, `(.L_x_8) ;  /* 0x0000000508107547 */ /* 0x01efea000b800000 */
[----:B------:R-:W-:-:S07]  /*0270*/  MOV R9, R8 ;  /* 0x0000000800097202 */ /* 0x000fce0000000f00 */
.L_x_9:
[----:B------:R-:W2:Y:S04]  /*0280*/  LDG.E R10, desc[UR6][R2.64] ;  /* 0x00000006020a7981 */ /* 0x000ea8000c1e1900 */
[----:B0-----:R-:W2:Y:S02]  /*0290*/  LDG.E R11, desc[UR6][R4.64] ;  /* 0x00000006040b7981 */ /* 0x001ea4000c1e1900 */
[----:B--2---:R-:W-:-:S05]  /*02a0*/  FADD R11, R10, R11 ;  /* 0x0000000b0a0b7221 */ /* 0x004fca0000000000 */
[----:B------:R0:W-:Y:S04]  /*02b0*/  STG.E desc[UR6][R6.64], R11 ;  /* 0x0000000b06007986 */ /* 0x0001e8000c101906 */
[----:B------:R-:W2:Y:S04]  /*02c0*/  LDG.E R10, desc[UR6][R2.64] ;  /* 0x00000006020a7981 */ /* 0x000ea8000c1e1900 */
[----:B------:R-:W2:Y:S02]  /*02d0*/  LDG.E R13, desc[UR6][R4.64] ;  /* 0x00000006040d7981 */ /* 0x000ea4000c1e1900 */
[----:B--2---:R-:W-:-:S05]  /*02e0*/  FADD R13, R10, R13 ;  /* 0x0000000d0a0d7221 */ /* 0x004fca0000000000 */
[----:B------:R1:W-:Y:S04]  /*02f0*/  STG.E desc[UR6][R6.64], R13 ;  /* 0x0000000d06007986 */ /* 0x0003e8000c101906 */
[----:B------:R-:W2:Y:S04]  /*0300*/  LDG.E R10, desc[UR6][R2.64] ;  /* 0x00000006020a7981 */ /* 0x000ea8000c1e1900 */
[----:B------:R-:W2:Y:S02]  /*0310*/  LDG.E R15, desc[UR6][R4.64] ;  /* 0x00000006040f7981 */ /* 0x000ea4000c1e1900 */
[----:B--2---:R-:W-:-:S05]  /*0320*/  FADD R15, R10, R15 ;  /* 0x0000000f0a0f7221 */ /* 0x004fca0000000000 */
[----:B------:R2:W-:Y:S04]  /*0330*/  STG.E desc[UR6][R6.64], R15 ;  /* 0x0000000f06007986 */ /* 0x0005e8000c101906 */
[----:B------:R-:W3:Y:S04]  /*0340*/  LDG.E R10, desc[UR6][R2.64] ;  /* 0x00000006020a7981 */ /* 0x000ee8000c1e1900 */
[----:B------:R-:W3:Y:S02]  /*0350*/  LDG.E R17, desc[UR6][R4.64] ;  /* 0x0000000604117981 */ /* 0x000ee4000c1e1900 */
[----:B---3--:R-:W-:-:S05]  /*0360*/  FADD R17, R10, R17 ;  /* 0x000000110a117221 */ /* 0x008fca0000000000 */
[----:B------:R3:W-:Y:S04]  /*0370*/  STG.E desc[UR6][R6.64], R17 ;  /* 0x0000001106007986 */ /* 0x0007e8000c101906 */
[----:B------:R-:W4:Y:S04]  /*0380*/  LDG.E R10, desc[UR6][R2.64] ;  /* 0x00000006020a7981 */ /* 0x000f28000c1e1900 */
[----:B0-----:R-:W4:Y:S02]  /*0390*/  LDG.E R11, desc[UR6][R4.64] ;  /* 0x00000006040b7981 */ /* 0x001f24000c1e1900 */
[----:B----4-:R-:W-:-:S05]  /*03a0*/  FADD R11, R10, R11 ;  /* 0x0000000b0a0b7221 */ /* 0x010fca0000000000 */
[----:B------:R0:W-:Y:S04]  /*03b0*/  STG.E desc[UR6][R6.64], R11 ;  /* 0x0000000b06007986 */ /* 0x0001e8000c101906 */
[----:B------:R-:W4:Y:S04]  /*03c0*/  LDG.E R10, desc[UR6][R2.64] ;  /* 0x00000006020a7981 */ /* 0x000f28000c1e1900 */
[----:B-1----:R-:W4:Y:S02]  /*03d0*/  LDG.E R13, desc[UR6][R4.64] ;  /* 0x00000006040d7981 */ /* 0x002f24000c1e1900 */
[----:B----4-:R-:W-:-:S05]  /*03e0*/  FADD R13, R10, R13 ;  /* 0x0000000d0a0d7221 */ /* 0x010fca0000000000 */
[----:B------:R1:W-:Y:S04]  /*03f0*/  STG.E desc[UR6][R6.64], R13 ;  /* 0x0000000d06007986 */ /* 0x0003e8000c101906 */
[----:B------:R-:W4:Y:S04]  /*0400*/  LDG.E R10, desc[UR6][R2.64] ;  /* 0x00000006020a7981 */ /* 0x000f28000c1e1900 */
[----:B--2---:R-:W4:Y:S02]  /*0410*/  LDG.E R15, desc[UR6][R4.64] ;  /* 0x00000006040f7981 */ /* 0x004f24000c1e1900 */
[----:B----4-:R-:W-:-:S05]  /*0420*/  FADD R15, R10, R15 ;  /* 0x0000000f0a0f7221 */ /* 0x010fca0000000000 */
[----:B------:R2:W-:Y:S04]  /*0430*/  STG.E desc[UR6][R6.64], R15 ;  /* 0x0000000f06007986 */ /* 0x0005e8000c101906 */
[----:B------:R-:W4:Y:S04]  /*0440*/  LDG.E R10, desc[UR6][R2.64] ;  /* 0x00000006020a7981 */ /* 0x000f28000c1e1900 */
[----:B---3--:R-:W4:Y:S02]  /*0450*/  LDG.E R17, desc[UR6][R4.64] ;  /* 0x0000000604117981 */ /* 0x008f24000c1e1900 */
[----:B----4-:R-:W-:-:S05]  /*0460*/  FADD R17, R10, R17 ;  /* 0x000000110a117221 */ /* 0x010fca0000000000 */
        /* <DEDUP_REMOVED lines=26> */
[----:B--2---:R-:W4:Y:S01]  /*0610*/  LDG.E R15, desc[UR6][R4.64] ;  /* 0x00000006040f7981 */ /* 0x004f22000c1e1900 */
[----:B------:R-:W-:Y:S01]  /*0620*/  IADD3 R9, PT, PT, R9, 0x10, RZ ;  /* 0x0000001009097810 */ /* 0x000fe20007ffe0ff */
[----:B----4-:R-:W-:-:S05]  /*0630*/  FADD R15, R10, R15 ;  /* 0x0000000f0a0f7221 */ /* 0x010fca0000000000 */
[----:B------:R0:W-:Y:S04]  /*0640*/  STG.E desc[UR6][R6.64], R15 ;  /* 0x0000000f06007986 */ /* 0x0001e8000c101906 */
[----:B------:R-:W2:Y:S04]  /*0650*/  LDG.E R10, desc[UR6][R2.64] ;  /* 0x00000006020a7981 */ /* 0x000ea8000c1e1900 */
[----:B---3--:R-:W2:Y:S01]  /*0660*/  LDG.E R17, desc[UR6][R4.64] ;  /* 0x0000000604117981 */ /* 0x008ea2000c1e1900 */
[----:B------:R-:W-:Y:S01]  /*0670*/  ISETP.NE.AND P2, PT, R9, RZ, PT ;  /* 0x000000ff0900720c */ /* 0x000fe20003f45270 */
[----:B--2---:R-:W-:-:S05]  /*0680*/  FADD R17, R10, R17 ;  /* 0x000000110a117221 */ /* 0x004fca0000000000 */
[----:B------:R0:W-:Y:S07]  /*0690*/  STG.E desc[UR6][R6.64], R17 ;  /* 0x0000001106007986 */ /* 0x0001ee000c101906 */
[----:B------:R-:W-:Y:S05]  /*06a0*/  @P2 BRA `(.L_x_9) ;  /* 0xfffffff800f42947 */ /* 0x000fea000383ffff */
.L_x_8:
[----:B------:R-:W-:Y:S05]  /*06b0*/  @!P3 BRA `(.L_x_10) ;  /* 0x000000040018b947 */ /* 0x000fea0003800000 */
[----:B------:R-:W-:Y:S01]  /*06c0*/  ISETP.NE.AND P2, PT, R14, RZ, PT ;  /* 0x000000ff0e00720c */ /* 0x000fe20003f45270 */
[----:B------:R-:W-:-:S12]  /*06d0*/  @!P1 BRA `(.L_x_11) ;  /* 0x0000000000809947 */ /* 0x000fd80003800000 */
[----:B------:R-:W2:Y:S04]  /*06e0*/  LDG.E R9, desc[UR6][R2.64] ;  /* 0x0000000602097981 */ /* 0x000ea8000c1e1900 */
[----:B------:R-:W2:Y:S02]  /*06f0*/  LDG.E R10, desc[UR6][R4.64] ;  /* 0x00000006040a7981 */ /* 0x000ea4000c1e1900 */
[----:B--2---:R-:W-:-:S05]  /*0700*/  FADD R9, R9, R10 ;  /* 0x0000000a09097221 */ /* 0x004fca0000000000 */
[----:B------:R1:W-:Y:S04]  /*0710*/  STG.E desc[UR6][R6.64], R9 ;  /* 0x0000000906007986 */ /* 0x0003e8000c101906 */
        /* <DEDUP_REMOVED lines=12> */
[----:B-1----:R-:W4:Y:S04]  /*07e0*/  LDG.E R9, desc[UR6][R2.64] ;  /* 0x0000000602097981 */ /* 0x002f28000c1e1900 */
[----:B------:R-:W4:Y:S02]  /*07f0*/  LDG.E R10, desc[UR6][R4.64] ;  /* 0x00000006040a7981 */ /* 0x000f24000c1e1900 */
[----:B----4-:R-:W-:-:S05]  /*0800*/  FADD R9, R9, R10 ;  /* 0x0000000a09097221 */ /* 0x010fca0000000000 */
[----:B------:R1:W-:Y:S04]  /*0810*/  STG.E desc[UR6][R6.64], R9 ;  /* 0x0000000906007986 */ /* 0x0003e8000c101906 */
[----:B------:R-:W4:Y:S04]  /*0820*/  LDG.E R10, desc[UR6][R2.64] ;  /* 0x00000006020a7981 */ /* 0x000f28000c1e1900 */
[----:B0-----:R-:W4:Y:S02]  /*0830*/  LDG.E R11, desc[UR6][R4.64] ;  /* 0x00000006040b7981 */ /* 0x001f24000c1e1900 */
[----:B----4-:R-:W-:-:S05]  /*0840*/  FADD R11, R10, R11 ;  /* 0x0000000b0a0b7221 */ /* 0x010fca0000000000 */
[----:B------:R1:W-:Y:S04]  /*0850*/  STG.E desc[UR6][R6.64], R11 ;  /* 0x0000000b06007986 */ /* 0x0003e8000c101906 */
[----:B------:R-:W4:Y:S04]  /*0860*/  LDG.E R10, desc[UR6][R2.64] ;  /* 0x00000006020a7981 */ /* 0x000f28000c1e1900 */
[----:B--2---:R-:W4:Y:S02]  /*0870*/  LDG.E R13, desc[UR6][R4.64] ;  /* 0x00000006040d7981 */ /* 0x004f24000c1e1900 */
[----:B----4-:R-:W-:-:S05]  /*0880*/  FADD R13, R10, R13 ;  /* 0x0000000d0a0d7221 */ /* 0x010fca0000000000 */
[----:B------:R1:W-:Y:S04]  /*0890*/  STG.E desc[UR6][R6.64], R13 ;  /* 0x0000000d06007986 */ /* 0x0003e8000c101906 */
[----:B------:R-:W2:Y:S04]  /*08a0*/  LDG.E R10, desc[UR6][R2.64] ;  /* 0x00000006020a7981 */ /* 0x000ea8000c1e1900 */
[----:B---3--:R-:W2:Y:S02]  /*08b0*/  LDG.E R15, desc[UR6][R4.64] ;  /* 0x00000006040f7981 */ /* 0x008ea4000c1e1900 */
[----:B--2---:R-:W-:-:S05]  /*08c0*/  FADD R15, R10, R15 ;  /* 0x0000000f0a0f7221 */ /* 0x004fca0000000000 */
[----:B------:R1:W-:Y:S02]  /*08d0*/  STG.E desc[UR6][R6.64], R15 ;  /* 0x0000000f06007986 */ /* 0x0003e4000c101906 */
.L_x_11:
[----:B------:R-:W-:Y:S05]  /*08e0*/  @!P2 BRA `(.L_x_10) ;  /* 0x00000000008ca947 */ /* 0x000fea0003800000 */
[----:B------:R-:W-:Y:S01]  /*08f0*/  ISETP.NE.AND P2, PT, R0, RZ, PT ;  /* 0x000000ff0000720c */ /* 0x000fe20003f45270 */
[----:B------:R-:W-:-:S12]  /*0900*/  @!P0 BRA `(.L_x_12) ;  /* 0x0000000000408947 */ /* 0x000fd80003800000 */
[----:B-1----:R-:W2:Y:S04]  /*0910*/  LDG.E R9, desc[UR6][R2.64] ;  /* 0x0000000602097981 */ /* 0x002ea8000c1e1900 */
[----:B------:R-:W2:Y:S02]  /*0920*/  LDG.E R10, desc[UR6][R4.64] ;  /* 0x00000006040a7981 */ /* 0x000ea4000c1e1900 */
[----:B--2---:R-:W-:-:S05]  /*0930*/  FADD R9, R9, R10 ;  /* 0x0000000a09097221 */ /* 0x004fca0000000000 */
[----:B------:R2:W-:Y:S04]  /*0940*/  STG.E desc[UR6][R6.64], R9 ;  /* 0x0000000906007986 */ /* 0x0005e8000c101906 */
[----:B------:R-:W3:Y:S04]  /*0950*/  LDG.E R10, desc[UR6][R2.64] ;  /* 0x00000006020a7981 */ /* 0x000ee8000c1e1900 */
[----:B0-----:R-:W3:Y:S02]  /*0960*/  LDG.E R11, desc[UR6][R4.64] ;  /* 0x00000006040b7981 */ /* 0x001ee4000c1e1900 */
[----:B---3--:R-:W-:-:S05]  /*0970*/  FADD R11, R10, R11 ;  /* 0x0000000b0a0b7221 */ /* 0x008fca0000000000 */
[----:B------:R2:W-:Y:S04]  /*0980*/  STG.E desc[UR6][R6.64], R11 ;  /* 0x0000000b06007986 */ /* 0x0005e8000c101906 */
[----:B------:R-:W3:Y:S04]  /*0990*/  LDG.E R10, desc[UR6][R2.64] ;  /* 0x00000006020a7981 */ /* 0x000ee8000c1e1900 */
[----:B------:R-:W3:Y:S02]  /*09a0*/  LDG.E R13, desc[UR6][R4.64] ;  /* 0x00000006040d7981 */ /* 0x000ee4000c1e1900 */
[----:B---3--:R-:W-:-:S05]  /*09b0*/  FADD R13, R10, R13 ;  /* 0x0000000d0a0d7221 */ /* 0x008fca0000000000 */
[----:B------:R2:W-:Y:S04]  /*09c0*/  STG.E desc[UR6][R6.64], R13 ;  /* 0x0000000d06007986 */ /* 0x0005e8000c101906 */
[----:B------:R-:W3:Y:S04]  /*09d0*/  LDG.E R10, desc[UR6][R2.64] ;  /* 0x00000006020a7981 */ /* 0x000ee8000c1e1900 */
[----:B------:R-:W3:Y:S02]  /*09e0*/  LDG.E R15, desc[UR6][R4.64] ;  /* 0x00000006040f7981 */ /* 0x000ee4000c1e1900 */
[----:B---3--:R-:W-:-:S05]  /*09f0*/  FADD R15, R10, R15 ;  /* 0x0000000f0a0f7221 */ /* 0x008fca0000000000 */
[----:B------:R2:W-:Y:S02]  /*0a00*/  STG.E desc[UR6][R6.64], R15 ;  /* 0x0000000f06007986 */ /* 0x0005e4000c101906 */
.L_x_12:
[----:B------:R-:W-:Y:S05]  /*0a10*/  @!P2 BRA `(.L_x_10) ;  /* 0x000000000040a947 */ /* 0x000fea0003800000 */
[----:B-12---:R-:W2:Y:S04]  /*0a20*/  LDG.E R9, desc[UR6][R2.64] ;  /* 0x0000000602097981 */ /* 0x006ea8000c1e1900 */
[----:B------:R-:W2:Y:S01]  /*0a30*/  LDG.E R10, desc[UR6][R4.64] ;  /* 0x00000006040a7981 */ /* 0x000ea2000c1e1900 */
[----:B------:R-:W-:Y:S01]  /*0a40*/  ISETP.NE.AND P2, PT, R0, 0x1, PT ;  /* 0x000000010000780c */ /* 0x000fe20003f45270 */
[----:B--2---:R-:W-:-:S05]  /*0a50*/  FADD R9, R9, R10 ;  /* 0x0000000a09097221 */ /* 0x004fca0000000000 */
[----:B------:R3:W-:Y:S07]  /*0a60*/  STG.E desc[UR6][R6.64], R9 ;  /* 0x0000000906007986 */ /* 0x0007ee000c101906 */
[----:B------:R-:W-:Y:S05]  /*0a70*/  @!P2 BRA `(.L_x_10) ;  /* 0x000000000028a947 */ /* 0x000fea0003800000 */
[----:B---3--:R-:W2:Y:S04]  /*0a80*/  LDG.E R9, desc[UR6][R2.64] ;  /* 0x0000000602097981 */ /* 0x008ea8000c1e1900 */
[----:B------:R-:W2:Y:S01]  /*0a90*/  LDG.E R10, desc[UR6][R4.64] ;  /* 0x00000006040a7981 */ /* 0x000ea2000c1e1900 */
[----:B------:R-:W-:Y:S01]  /*0aa0*/  ISETP.NE.AND P2, PT, R0, 0x2, PT ;  /* 0x000000020000780c */ /* 0x000fe20003f45270 */
[----:B--2---:R-:W-:-:S05]  /*0ab0*/  FADD R9, R9, R10 ;  /* 0x0000000a09097221 */ /* 0x004fca0000000000 */
[----:B------:R4:W-:Y:S07]  /*0ac0*/  STG.E desc[UR6][R6.64], R9 ;  /* 0x0000000906007986 */ /* 0x0009ee000c101906 */
[----:B------:R-:W-:Y:S05]  /*0ad0*/  @!P2 BRA `(.L_x_10) ;  /* 0x000000000010a947 */ /* 0x000fea0003800000 */
[----:B----4-:R-:W2:Y:S04]  /*0ae0*/  LDG.E R9, desc[UR6][R2.64] ;  /* 0x0000000602097981 */ /* 0x010ea8000c1e1900 */
[----:B------:R-:W2:Y:S02]  /*0af0*/  LDG.E R10, desc[UR6][R4.64] ;  /* 0x00000006040a7981 */ /* 0x000ea4000c1e1900 */
[----:B--2---:R-:W-:-:S05]  /*0b00*/  FADD R9, R9, R10 ;  /* 0x0000000a09097221 */ /* 0x004fca0000000000 */
[----:B------:R1:W-:Y:S02]  /*0b10*/  STG.E desc[UR6][R6.64], R9 ;  /* 0x0000000906007986 */ /* 0x0003e4000c101906 */
.L_x_10:
[----:B------:R-:W-:Y:S05]  /*0b20*/  BRA.U UP1, `(.L_x_13) ;  /* 0xfffffff501b87547 */ /* 0x000fea000b83ffff */
[----:B------:R-:W-:Y:S05]  /*0b30*/  EXIT ;  /* 0x000000000000794d */ /* 0x000fea0003800000 */
.L_x_14:
        /* <DEDUP_REMOVED lines=12> */
.L_x_16:


//--------------------- .nv.shared.reserved.0     --------------------------
	.section	.nv.shared.reserved.0,"aw",@nobits
	.weak		__nv_reservedSMEM_offset_0_alias
	.size		__nv_reservedSMEM_offset_0_alias, 0, 64
	.other		__nv_reservedSMEM_offset_0_alias,@"STO_CUDA_RESERVED_SHARED STV_DEFAULT"
__nv_reservedSMEM_offset_0_alias:
	.zero		0
	.zero		64


//--------------------- .nv.constant0._Z14cudaMatrixMultPfS_S_i --------------------------
	.section	.nv.constant0._Z14cudaMatrixMultPfS_S_i,"a",@progbits
	.sectionflags	@""
	.align	4
.nv.constant0._Z14cudaMatrixMultPfS_S_i:
	.zero		924


//--------------------- .nv.constant0._Z13cudaMatrixAddPfS_S_ii --------------------------
	.section	.nv.constant0._Z13cudaMatrixAddPfS_S_ii,"a",@progbits
	.sectionflags	@""
	.align	4
.nv.constant0._Z13cudaMatrixAddPfS_S_ii:
	.zero		928


//--------------------- SYMBOLS --------------------------

	.type		.nv.reservedSmem.offset0,@object
	.size		.nv.reservedSmem.offset0,0x4
